//
// Generated by NVIDIA NVVM Compiler
//
// Compiler Build ID: CL-36424714
// Cuda compilation tools, release 13.0, V13.0.88
// Based on NVVM 20.0.0
//

.version 9.0
.target sm_100
.address_size 64

	// .globl	_Z13Jacobi_kernelPdS_PKdS1_l

.visible .entry _Z13Jacobi_kernelPdS_PKdS1_l(
	.param .u64 .ptr .align 1 _Z13Jacobi_kernelPdS_PKdS1_l_param_0,
	.param .u64 .ptr .align 1 _Z13Jacobi_kernelPdS_PKdS1_l_param_1,
	.param .u64 .ptr .align 1 _Z13Jacobi_kernelPdS_PKdS1_l_param_2,
	.param .u64 .ptr .align 1 _Z13Jacobi_kernelPdS_PKdS1_l_param_3,
	.param .u64 _Z13Jacobi_kernelPdS_PKdS1_l_param_4
)
{
	.reg .pred 	%p<25>;
	.reg .b32 	%r<5>;
	.reg .b64 	%rd<101>;
	.reg .b64 	%fd<100>;

	ld.param.u64 	%rd39, [_Z13Jacobi_kernelPdS_PKdS1_l_param_0];
	ld.param.u64 	%rd40, [_Z13Jacobi_kernelPdS_PKdS1_l_param_2];
	ld.param.u64 	%rd37, [_Z13Jacobi_kernelPdS_PKdS1_l_param_3];
	ld.param.u64 	%rd38, [_Z13Jacobi_kernelPdS_PKdS1_l_param_4];
	cvta.to.global.u64 	%rd1, %rd40;
	cvta.to.global.u64 	%rd2, %rd39;
	mov.u32 	%r1, %ctaid.x;
	mov.u32 	%r2, %ntid.x;
	mov.u32 	%r3, %tid.x;
	mad.lo.s32 	%r4, %r1, %r2, %r3;
	cvt.u64.u32 	%rd3, %r4;
	setp.lt.s64 	%p1, %rd38, 1;
	mov.f64 	%fd79, 0d0000000000000000;
	@%p1 bra 	$L__BB0_41;
	and.b64  	%rd4, %rd38, 7;
	setp.lt.u64 	%p2, %rd38, 8;
	mov.f64 	%fd79, 0d0000000000000000;
	mov.b64 	%rd99, 0;
	@%p2 bra 	$L__BB0_20;
	and.b64  	%rd99, %rd38, 9223372036854775800;
	shl.b64 	%rd6, %rd3, 3;
	mad.lo.s64 	%rd7, %rd38, 56, %rd6;
	shl.b64 	%rd8, %rd38, 6;
	mad.lo.s64 	%rd9, %rd38, 48, %rd6;
	mad.lo.s64 	%rd10, %rd38, 40, %rd6;
	shl.b64 	%rd43, %rd38, 5;
	add.s64 	%rd11, %rd43, %rd6;
	mad.lo.s64 	%rd12, %rd38, 24, %rd6;
	shl.b64 	%rd44, %rd38, 4;
	add.s64 	%rd13, %rd44, %rd6;
	add.s64 	%rd45, %rd38, %rd3;
	shl.b64 	%rd14, %rd45, 3;
	add.s64 	%rd94, %rd2, 32;
	mov.f64 	%fd79, 0d0000000000000000;
	mov.b64 	%rd97, 0;
	mov.u64 	%rd95, %rd3;
	mov.u64 	%rd96, %rd1;
$L__BB0_3:
	.pragma "nounroll";
	setp.eq.s64 	%p3, %rd95, 0;
	@%p3 bra 	$L__BB0_5;
	add.s64 	%rd46, %rd96, %rd6;
	ld.global.f64 	%fd42, [%rd46];
	ld.global.f64 	%fd43, [%rd94+-32];
	fma.rn.f64 	%fd79, %fd42, %fd43, %fd79;
$L__BB0_5:
	add.s64 	%rd47, %rd97, 1;
	setp.eq.s64 	%p4, %rd47, %rd3;
	@%p4 bra 	$L__BB0_7;
	add.s64 	%rd48, %rd96, %rd14;
	ld.global.f64 	%fd44, [%rd48];
	ld.global.f64 	%fd45, [%rd94+-24];
	fma.rn.f64 	%fd79, %fd44, %fd45, %fd79;
$L__BB0_7:
	add.s64 	%rd49, %rd97, 2;
	setp.eq.s64 	%p5, %rd49, %rd3;
	@%p5 bra 	$L__BB0_9;
	add.s64 	%rd50, %rd96, %rd13;
	ld.global.f64 	%fd46, [%rd50];
	ld.global.f64 	%fd47, [%rd94+-16];
	fma.rn.f64 	%fd79, %fd46, %fd47, %fd79;
$L__BB0_9:
	add.s64 	%rd51, %rd97, 3;
	setp.eq.s64 	%p6, %rd51, %rd3;
	@%p6 bra 	$L__BB0_11;
	add.s64 	%rd52, %rd96, %rd12;
	ld.global.f64 	%fd48, [%rd52];
	ld.global.f64 	%fd49, [%rd94+-8];
	fma.rn.f64 	%fd79, %fd48, %fd49, %fd79;
$L__BB0_11:
	add.s64 	%rd53, %rd97, 4;
	setp.eq.s64 	%p7, %rd53, %rd3;
	@%p7 bra 	$L__BB0_13;
	add.s64 	%rd54, %rd96, %rd11;
	ld.global.f64 	%fd50, [%rd54];
	ld.global.f64 	%fd51, [%rd94];
	fma.rn.f64 	%fd79, %fd50, %fd51, %fd79;
$L__BB0_13:
	add.s64 	%rd55, %rd97, 5;
	setp.eq.s64 	%p8, %rd55, %rd3;
	@%p8 bra 	$L__BB0_15;
	add.s64 	%rd56, %rd96, %rd10;
	ld.global.f64 	%fd52, [%rd56];
	ld.global.f64 	%fd53, [%rd94+8];
	fma.rn.f64 	%fd79, %fd52, %fd53, %fd79;
$L__BB0_15:
	add.s64 	%rd57, %rd97, 6;
	setp.eq.s64 	%p9, %rd57, %rd3;
	@%p9 bra 	$L__BB0_17;
	add.s64 	%rd58, %rd96, %rd9;
	ld.global.f64 	%fd54, [%rd58];
	ld.global.f64 	%fd55, [%rd94+16];
	fma.rn.f64 	%fd79, %fd54, %fd55, %fd79;
$L__BB0_17:
	add.s64 	%rd59, %rd97, 7;
	setp.eq.s64 	%p10, %rd59, %rd3;
	@%p10 bra 	$L__BB0_19;
	add.s64 	%rd60, %rd96, %rd7;
	ld.global.f64 	%fd56, [%rd60];
	ld.global.f64 	%fd57, [%rd94+24];
	fma.rn.f64 	%fd79, %fd56, %fd57, %fd79;
$L__BB0_19:
	add.s64 	%rd97, %rd97, 8;
	add.s64 	%rd96, %rd96, %rd8;
	add.s64 	%rd95, %rd95, -8;
	add.s64 	%rd94, %rd94, 64;
	setp.ne.s64 	%p11, %rd97, %rd99;
	@%p11 bra 	$L__BB0_3;
$L__BB0_20:
	setp.eq.s64 	%p12, %rd4, 0;
	@%p12 bra 	$L__BB0_41;
	and.b64  	%rd25, %rd38, 3;
	setp.lt.u64 	%p13, %rd4, 4;
	@%p13 bra 	$L__BB0_31;
	setp.eq.s64 	%p14, %rd99, %rd3;
	shl.b64 	%rd61, %rd99, 3;
	add.s64 	%rd26, %rd2, %rd61;
	@%p14 bra 	$L__BB0_24;
	mad.lo.s64 	%rd62, %rd99, %rd38, %rd3;
	shl.b64 	%rd63, %rd62, 3;
	add.s64 	%rd64, %rd1, %rd63;
	ld.global.f64 	%fd59, [%rd64];
	ld.global.f64 	%fd60, [%rd26];
	fma.rn.f64 	%fd79, %fd59, %fd60, %fd79;
$L__BB0_24:
	add.s64 	%rd27, %rd99, 1;
	setp.eq.s64 	%p15, %rd27, %rd3;
	@%p15 bra 	$L__BB0_26;
	mad.lo.s64 	%rd65, %rd27, %rd38, %rd3;
	shl.b64 	%rd66, %rd65, 3;
	add.s64 	%rd67, %rd1, %rd66;
	ld.global.f64 	%fd61, [%rd67];
	ld.global.f64 	%fd62, [%rd26+8];
	fma.rn.f64 	%fd79, %fd61, %fd62, %fd79;
$L__BB0_26:
	add.s64 	%rd28, %rd99, 2;
	setp.eq.s64 	%p16, %rd28, %rd3;
	@%p16 bra 	$L__BB0_28;
	mad.lo.s64 	%rd68, %rd28, %rd38, %rd3;
	shl.b64 	%rd69, %rd68, 3;
	add.s64 	%rd70, %rd1, %rd69;
	ld.global.f64 	%fd63, [%rd70];
	ld.global.f64 	%fd64, [%rd26+16];
	fma.rn.f64 	%fd79, %fd63, %fd64, %fd79;
$L__BB0_28:
	add.s64 	%rd29, %rd99, 3;
	setp.eq.s64 	%p17, %rd29, %rd3;
	@%p17 bra 	$L__BB0_30;
	mad.lo.s64 	%rd71, %rd29, %rd38, %rd3;
	shl.b64 	%rd72, %rd71, 3;
	add.s64 	%rd73, %rd1, %rd72;
	ld.global.f64 	%fd65, [%rd73];
	ld.global.f64 	%fd66, [%rd26+24];
	fma.rn.f64 	%fd79, %fd65, %fd66, %fd79;
$L__BB0_30:
	add.s64 	%rd99, %rd99, 4;
$L__BB0_31:
	setp.eq.s64 	%p18, %rd25, 0;
	@%p18 bra 	$L__BB0_41;
	setp.eq.s64 	%p19, %rd25, 1;
	@%p19 bra 	$L__BB0_38;
	setp.eq.s64 	%p20, %rd99, %rd3;
	shl.b64 	%rd74, %rd99, 3;
	add.s64 	%rd32, %rd2, %rd74;
	@%p20 bra 	$L__BB0_35;
	mad.lo.s64 	%rd75, %rd99, %rd38, %rd3;
	shl.b64 	%rd76, %rd75, 3;
	add.s64 	%rd77, %rd1, %rd76;
	ld.global.f64 	%fd68, [%rd77];
	ld.global.f64 	%fd69, [%rd32];
	fma.rn.f64 	%fd79, %fd68, %fd69, %fd79;
$L__BB0_35:
	add.s64 	%rd33, %rd99, 1;
	setp.eq.s64 	%p21, %rd33, %rd3;
	@%p21 bra 	$L__BB0_37;
	mad.lo.s64 	%rd78, %rd33, %rd38, %rd3;
	shl.b64 	%rd79, %rd78, 3;
	add.s64 	%rd80, %rd1, %rd79;
	ld.global.f64 	%fd70, [%rd80];
	ld.global.f64 	%fd71, [%rd32+8];
	fma.rn.f64 	%fd79, %fd70, %fd71, %fd79;
$L__BB0_37:
	add.s64 	%rd99, %rd99, 2;
$L__BB0_38:
	and.b64  	%rd81, %rd38, 1;
	setp.eq.b64 	%p22, %rd81, 1;
	not.pred 	%p23, %p22;
	@%p23 bra 	$L__BB0_41;
	setp.eq.s64 	%p24, %rd99, %rd3;
	@%p24 bra 	$L__BB0_41;
	mad.lo.s64 	%rd82, %rd99, %rd38, %rd3;
	shl.b64 	%rd83, %rd82, 3;
	add.s64 	%rd84, %rd1, %rd83;
	ld.global.f64 	%fd72, [%rd84];
	shl.b64 	%rd85, %rd99, 3;
	add.s64 	%rd86, %rd2, %rd85;
	ld.global.f64 	%fd73, [%rd86];
	fma.rn.f64 	%fd79, %fd72, %fd73, %fd79;
$L__BB0_41:
	ld.param.u64 	%rd93, [_Z13Jacobi_kernelPdS_PKdS1_l_param_1];
	cvta.to.global.u64 	%rd87, %rd37;
	cvta.to.global.u64 	%rd88, %rd93;
	shl.b64 	%rd89, %rd3, 3;
	add.s64 	%rd90, %rd87, %rd89;
	ld.global.f64 	%fd74, [%rd90];
	sub.f64 	%fd75, %fd74, %fd79;
	mul.f64 	%fd76, %fd75, 0d3FD0000000000000;
	add.s64 	%rd91, %rd88, %rd89;
	st.global.f64 	[%rd91], %fd76;
	bar.sync 	0;
	ld.global.f64 	%fd77, [%rd91];
	add.s64 	%rd92, %rd2, %rd89;
	st.global.f64 	[%rd92], %fd77;
	ret;

}


// ===== COMPILED SASS (sm_100) =====

	.target	sm_100

	.elftype	@"ET_EXEC"


//--------------------- .note.nv.tkinfo           --------------------------
	.section	.note.nv.tkinfo,"",@"SHT_NOTE"
	.sectionflags	@"SHF_NOTE_NV_TKINFO"
	.tkinfo
        /*0018*/ 	.word	0x00000002
        /*0030*/ 	.string	""
        /*0030*/ 	.string	"ptxas"
        /*0030*/ 	.string	"Cuda compilation tools, release 13.0, V13.0.88"
        /*0030*/ 	.string	"Build cuda_13.0.r13.0/compiler.36424714_0"
        /*0030*/ 	.string	"-arch sm_100 -m 64 "



//--------------------- .note.nv.cuinfo           --------------------------
	.section	.note.nv.cuinfo,"",@"SHT_NOTE"
	.sectionflags	@"SHF_NOTE_NV_CUINFO"
        /*0018*/ 	.short	0x0002
        /*001a*/ 	.short	0x0064
        /*001c*/ 	.short	0x0082
	.zero		2


//--------------------- .nv.info                  --------------------------
	.section	.nv.info,"",@"SHT_CUDA_INFO"
	.align	4


	//----- nvinfo : EIATTR_REGCOUNT
	.align		4
        /*0000*/ 	.byte	0x04, 0x2f
        /*0002*/ 	.short	(.L_1 - .L_0)
	.align		4
.L_0:
        /*0004*/ 	.word	index@(_Z13Jacobi_kernelPdS_PKdS1_l)
        /*0008*/ 	.word	0x00000020


	//----- nvinfo : EIATTR_FRAME_SIZE
	.align		4
.L_1:
        /*000c*/ 	.byte	0x04, 0x11
        /*000e*/ 	.short	(.L_3 - .L_2)
	.align		4
.L_2:
        /*0010*/ 	.word	index@(_Z13Jacobi_kernelPdS_PKdS1_l)
        /*0014*/ 	.word	0x00000000


	//----- nvinfo : EIATTR_MIN_STACK_SIZE
	.align		4
.L_3:
        /*0018*/ 	.byte	0x04, 0x12
        /*001a*/ 	.short	(.L_5 - .L_4)
	.align		4
.L_4:
        /*001c*/ 	.word	index@(_Z13Jacobi_kernelPdS_PKdS1_l)
        /*0020*/ 	.word	0x00000000
.L_5:


//--------------------- .nv.compat                --------------------------
	.section	.nv.compat,"",@"SHT_CUDA_COMPAT_INFO"
	.align	4
        /*0000*/ 	.byte	0x02, 0x09, 0x00, 0x00, 0x02, 0x02, 0x01, 0x00, 0x02, 0x05, 0x05, 0x00, 0x03, 0x07, 0x01, 0x01
        /*0010*/ 	.byte	0x02, 0x03, 0x00, 0x00, 0x02, 0x06, 0x01, 0x00, 0x04, 0x0b, 0x08, 0x00, 0x01, 0x00, 0x00, 0x00
        /*0020*/ 	.byte	0x00, 0x00, 0x00, 0x00


//--------------------- .nv.info._Z13Jacobi_kernelPdS_PKdS1_l --------------------------
	.section	.nv.info._Z13Jacobi_kernelPdS_PKdS1_l,"",@"SHT_CUDA_INFO"
	.sectionflags	@""
	.align	4


	//----- nvinfo : EIATTR_CUDA_API_VERSION
	.align		4
        /*0000*/ 	.byte	0x04, 0x37
        /*0002*/ 	.short	(.L_7 - .L_6)
.L_6:
        /*0004*/ 	.word	0x00000082


	//----- nvinfo : EIATTR_KPARAM_INFO
	.align		4
.L_7:
        /*0008*/ 	.byte	0x04, 0x17
        /*000a*/ 	.short	(.L_9 - .L_8)
.L_8:
        /*000c*/ 	.word	0x00000000
        /*0010*/ 	.short	0x0004
        /*0012*/ 	.short	0x0020
        /*0014*/ 	.byte	0x00, 0xf0, 0x21, 0x00


	//----- nvinfo : EIATTR_KPARAM_INFO
	.align		4
.L_9:
        /*0018*/ 	.byte	0x04, 0x17
        /*001a*/ 	.short	(.L_11 - .L_10)
.L_10:
        /*001c*/ 	.word	0x00000000
        /*0020*/ 	.short	0x0003
        /*0022*/ 	.short	0x0018
        /*0024*/ 	.byte	0x00, 0xf5, 0x21, 0x00


	//----- nvinfo : EIATTR_KPARAM_INFO
	.align		4
.L_11:
        /*0028*/ 	.byte	0x04, 0x17
        /*002a*/ 	.short	(.L_13 - .L_12)
.L_12:
        /*002c*/ 	.word	0x00000000
        /*0030*/ 	.short	0x0002
        /*0032*/ 	.short	0x0010
        /*0034*/ 	.byte	0x00, 0xf5, 0x21, 0x00


	//----- nvinfo : EIATTR_KPARAM_INFO
	.align		4
.L_13:
        /*0038*/ 	.byte	0x04, 0x17
        /*003a*/ 	.short	(.L_15 - .L_14)
.L_14:
        /*003c*/ 	.word	0x00000000
        /*0040*/ 	.short	0x0001
        /*0042*/ 	.short	0x0008
        /*0044*/ 	.byte	0x00, 0xf5, 0x21, 0x00


	//----- nvinfo : EIATTR_KPARAM_INFO
	.align		4
.L_15:
        /*0048*/ 	.byte	0x04, 0x17
        /*004a*/ 	.short	(.L_17 - .L_16)
.L_16:
        /*004c*/ 	.word	0x00000000
        /*0050*/ 	.short	0x0000
        /*0052*/ 	.short	0x0000
        /*0054*/ 	.byte	0x00, 0xf5, 0x21, 0x00


	//----- nvinfo : EIATTR_SPARSE_MMA_MASK
	.align		4
.L_17:
        /*0058*/ 	.byte	0x03, 0x50
        /*005a*/ 	.short	0x0000


	//----- nvinfo : EIATTR_MAXREG_COUNT
	.align		4
        /*005c*/ 	.byte	0x03, 0x1b
        /*005e*/ 	.short	0x00ff


	//----- nvinfo : EIATTR_NUM_BARRIERS
	.align		4
        /*0060*/ 	.byte	0x02, 0x4c
        /*0062*/ 	.byte	0x01
	.zero		1


	//----- nvinfo : EIATTR_MERCURY_ISA_VERSION
	.align		4
        /*0064*/ 	.byte	0x03, 0x5f
        /*0066*/ 	.short	0x0101


	//----- nvinfo : EIATTR_VRC_CTA_INIT_COUNT
	.align		4
        /*0068*/ 	.byte	0x02, 0x4a
	.zero		1
	.zero		1


	//----- nvinfo : EIATTR_EXIT_INSTR_OFFSETS
	.align		4
        /*006c*/ 	.byte	0x04, 0x1c
        /*006e*/ 	.short	(.L_19 - .L_18)


	//   ....[0]....
.L_18:
        /*0070*/ 	.word	0x00001510


	//----- nvinfo : EIATTR_CRS_STACK_SIZE
	.align		4
.L_19:
        /*0074*/ 	.byte	0x04, 0x1e
        /*0076*/ 	.short	(.L_21 - .L_20)
.L_20:
        /*0078*/ 	.word	0x00000000


	//----- nvinfo : EIATTR_CBANK_PARAM_SIZE
	.align		4
.L_21:
        /*007c*/ 	.byte	0x03, 0x19
        /*007e*/ 	.short	0x0028


	//----- nvinfo : EIATTR_PARAM_CBANK
	.align		4
        /*0080*/ 	.byte	0x04, 0x0a
        /*0082*/ 	.short	(.L_23 - .L_22)
	.align		4
.L_22:
        /*0084*/ 	.word	index@(.nv.constant0._Z13Jacobi_kernelPdS_PKdS1_l)
        /*0088*/ 	.short	0x0380
        /*008a*/ 	.short	0x0028


	//----- nvinfo : EIATTR_SW_WAR
	.align		4
.L_23:
        /*008c*/ 	.byte	0x04, 0x36
        /*008e*/ 	.short	(.L_25 - .L_24)
.L_24:
        /*0090*/ 	.word	0x00000008
.L_25:


//--------------------- .nv.callgraph             --------------------------
	.section	.nv.callgraph,"",@"SHT_CUDA_CALLGRAPH"
	.align	4
	.sectionentsize	8
	.align		4
        /*0000*/ 	.word	0x00000000
	.align		4
        /*0004*/ 	.word	0xffffffff
	.align		4
        /*0008*/ 	.word	0x00000000
	.align		4
        /*000c*/ 	.word	0xfffffffe
	.align		4
        /*0010*/ 	.word	0x00000000
	.align		4
        /*0014*/ 	.word	0xfffffffd
	.align		4
        /*0018*/ 	.word	0x00000000
	.align		4
        /*001c*/ 	.word	0xfffffffc


//--------------------- .text._Z13Jacobi_kernelPdS_PKdS1_l --------------------------
	.section	.text._Z13Jacobi_kernelPdS_PKdS1_l,"ax",@progbits
	.align	128
        .global         _Z13Jacobi_kernelPdS_PKdS1_l
        .type           _Z13Jacobi_kernelPdS_PKdS1_l,@function
        .size           _Z13Jacobi_kernelPdS_PKdS1_l,(.L_x_7 - _Z13Jacobi_kernelPdS_PKdS1_l)
        .other          _Z13Jacobi_kernelPdS_PKdS1_l,@"STO_CUDA_ENTRY STV_DEFAULT"
_Z13Jacobi_kernelPdS_PKdS1_l:
.text._Z13Jacobi_kernelPdS_PKdS1_l:
[----:B------:R-:W-:Y:S01]  /*0000*/  LDC R1, c[0x0][0x37c] ;  /* 0x0000df00ff017b82 */ /* 0x000fe20000000800 */
[----:B------:R-:W0:Y:S01]  /*0010*/  LDCU.64 UR18, c[0x0][0x3a0] ;  /* 0x00007400ff1277ac */ /* 0x000e220008000a00 */
[----:B------:R-:W1:Y:S06]  /*0020*/  S2R R19, SR_TID.X ;  /* 0x0000000000137919 */ /* 0x000e6c0000002100 */
[----:B------:R-:W1:Y:S01]  /*0030*/  S2UR UR4, SR_CTAID.X ;  /* 0x00000000000479c3 */ /* 0x000e620000002500 */
[----:B------:R-:W-:Y:S01]  /*0040*/  CS2R R16, SRZ ;  /* 0x0000000000107805 */ /* 0x000fe2000001ff00 */
[----:B------:R-:W2:Y:S06]  /*0050*/  LDCU.64 UR12, c[0x0][0x358] ;  /* 0x00006b00ff0c77ac */ /* 0x000eac0008000a00 */
[----:B------:R-:W1:Y:S01]  /*0060*/  LDC R18, c[0x0][0x360] ;  /* 0x0000d800ff127b82 */ /* 0x000e620000000800 */
[----:B0-----:R-:W-:-:S04]  /*0070*/  UISETP.GE.U32.AND UP0, UPT, UR18, 0x1, UPT ;  /* 0x000000011200788c */ /* 0x001fc8000bf06070 */
[----:B------:R-:W-:Y:S01]  /*0080*/  UISETP.GE.AND.EX UP0, UPT, UR19, URZ, UPT, UP0 ;  /* 0x000000ff1300728c */ /* 0x000fe2000bf06300 */
[----:B-1----:R-:W-:-:S08]  /*0090*/  IMAD R18, R18, UR4, R19 ;  /* 0x0000000412127c24 */ /* 0x002fd0000f8e0213 */
[----:B--2---:R-:W-:Y:S05]  /*00a0*/  BRA.U !UP0, `(.L_x_0) ;  /* 0x0000001108d07547 */ /* 0x004fea000b800000 */
[----:B------:R-:W-:Y:S01]  /*00b0*/  UISETP.GE.U32.AND UP1, UPT, UR18, 0x8, UPT ;  /* 0x000000081200788c */ /* 0x000fe2000bf26070 */
[----:B------:R-:W-:Y:S01]  /*00c0*/  CS2R R16, SRZ ;  /* 0x0000000000107805 */ /* 0x000fe2000001ff00 */
[----:B------:R-:W-:Y:S02]  /*00d0*/  ULOP3.LUT UR17, UR18, 0x7, URZ, 0xc0, !UPT ;  /* 0x0000000712117892 */ /* 0x000fe4000f8ec0ff */
[----:B------:R-:W-:Y:S02]  /*00e0*/  UISETP.GE.U32.AND.EX UP1, UPT, UR19, URZ, UPT, UP1 ;  /* 0x000000ff1300728c */ /* 0x000fe4000bf26110 */
[----:B------:R-:W-:Y:S01]  /*00f0*/  UISETP.NE.U32.AND UP0, UPT, UR17, URZ, UPT ;  /* 0x000000ff1100728c */ /* 0x000fe2000bf05070 */
[----:B------:R-:W-:Y:S01]  /*0100*/  UMOV UR6, URZ ;  /* 0x000000ff00067c82 */ /* 0x000fe20008000000 */
[----:B------:R-:W-:Y:S02]  /*0110*/  UMOV UR7, URZ ;  /* 0x000000ff00077c82 */ /* 0x000fe40008000000 */
[----:B------:R-:W-:-:S03]  /*0120*/  UISETP.NE.AND.EX UP0, UPT, URZ, URZ, UPT, UP0 ;  /* 0x000000ffff00728c */ /* 0x000fc6000bf05300 */
[----:B------:R-:W-:Y:S08]  /*0130*/  BRA.U !UP1, `(.L_x_1) ;  /* 0x0000000909407547 */ /* 0x000ff0000b800000 */
[----:B------:R-:W0:Y:S01]  /*0140*/  LDCU.64 UR8, c[0x0][0x380] ;  /* 0x00007000ff0877ac */ /* 0x000e220008000a00 */
[C---:B------:R-:W-:Y:S01]  /*0150*/  IMAD.SHL.U32 R14, R18.reuse, 0x8, RZ ;  /* 0x00000008120e7824 */ /* 0x040fe200078e00ff */
[----:B------:R-:W-:Y:S01]  /*0160*/  IADD3 R0, P2, PT, R18, UR18, RZ ;  /* 0x0000001212007c10 */ /* 0x000fe2000ff5e0ff */
[----:B------:R-:W-:Y:S01]  /*0170*/  IMAD.U32 R3, RZ, RZ, UR18 ;  /* 0x00000012ff037e24 */ /* 0x000fe2000f8e00ff */
[----:B------:R-:W-:Y:S01]  /*0180*/  SHF.R.U32.HI R15, RZ, 0x1d, R18 ;  /* 0x0000001dff0f7819 */ /* 0x000fe20000011612 */
[----:B------:R-:W-:Y:S01]  /*0190*/  IMAD.U32 R5, RZ, RZ, UR18 ;  /* 0x00000012ff057e24 */ /* 0x000fe2000f8e00ff */
[----:B------:R-:W-:Y:S01]  /*01a0*/  UIMAD UR10, UR19, 0x30, URZ ;  /* 0x00000030130a78a4 */ /* 0x000fe2000f8e02ff */
[----:B------:R-:W-:Y:S01]  /*01b0*/  IMAD.U32 R11, RZ, RZ, UR18 ;  /* 0x00000012ff0b7e24 */ /* 0x000fe2000f8e00ff */
[-C--:B------:R-:W-:Y:S01]  /*01c0*/  LEA RZ, P0, R3, R14.reuse, 0x5 ;  /* 0x0000000e03ff7211 */ /* 0x080fe200078028ff */
[----:B------:R-:W-:Y:S01]  /*01d0*/  IMAD.X R3, RZ, RZ, UR19, P2 ;  /* 0x00000013ff037e24 */ /* 0x000fe200090e06ff */
[----:B------:R-:W-:Y:S01]  /*01e0*/  UIMAD UR11, UR19, 0x28, URZ ;  /* 0x00000028130b78a4 */ /* 0x000fe2000f8e02ff */
[----:B------:R-:W-:Y:S01]  /*01f0*/  IMAD.U32 R9, RZ, RZ, UR18 ;  /* 0x00000012ff097e24 */ /* 0x000fe2000f8e00ff */
[----:B------:R-:W-:Y:S01]  /*0200*/  LEA RZ, P1, R5, R14, 0x4 ;  /* 0x0000000e05ff7211 */ /* 0x000fe200078220ff */
[----:B------:R-:W-:Y:S01]  /*0210*/  IMAD.U32 R7, RZ, RZ, UR18 ;  /* 0x00000012ff077e24 */ /* 0x000fe2000f8e00ff */
[----:B------:R-:W-:Y:S01]  /*0220*/  SHF.L.U64.HI R0, R0, 0x3, R3 ;  /* 0x0000000300007819 */ /* 0x000fe20000010203 */
[----:B------:R-:W-:Y:S01]  /*0230*/  IMAD.U32 R2, RZ, RZ, UR19 ;  /* 0x00000013ff027e24 */ /* 0x000fe2000f8e00ff */
[----:B------:R-:W-:Y:S01]  /*0240*/  MOV R3, UR18 ;  /* 0x0000001200037c02 */ /* 0x000fe20008000f00 */
[----:B------:R-:W-:Y:S01]  /*0250*/  IMAD.U32 R13, RZ, RZ, UR18 ;  /* 0x00000012ff0d7e24 */ /* 0x000fe2000f8e00ff */
[----:B------:R-:W-:-:S02]  /*0260*/  UIMAD UR5, UR19, 0x38, URZ ;  /* 0x00000038130578a4 */ /* 0x000fc4000f8e02ff */
[----:B------:R-:W-:Y:S01]  /*0270*/  IMAD.U32 R4, RZ, RZ, UR19 ;  /* 0x00000013ff047e24 */ /* 0x000fe2000f8e00ff */
[----:B------:R-:W-:Y:S01]  /*0280*/  UIMAD UR4, UR19, 0x18, URZ ;  /* 0x00000018130478a4 */ /* 0x000fe2000f8e02ff */
[----:B------:R-:W-:Y:S01]  /*0290*/  IMAD.WIDE.U32 R10, R11, 0x30, R14 ;  /* 0x000000300b0a7825 */ /* 0x000fe200078e000e */
[-C--:B------:R-:W-:Y:S01]  /*02a0*/  LEA.HI.X R2, R3, R15.reuse, R2, 0x5, P0 ;  /* 0x0000000f03027211 */ /* 0x080fe200000f2c02 */
[----:B0-----:R-:W-:Y:S01]  /*02b0*/  UIADD3 UR8, UP1, UPT, UR8, 0x20, URZ ;  /* 0x0000002008087890 */ /* 0x001fe2000ff3e0ff */
[----:B------:R-:W-:Y:S01]  /*02c0*/  LEA.HI.X R3, R5, R15, R4, 0x4, P1 ;  /* 0x0000000f05037211 */ /* 0x000fe200008f2404 */
[--C-:B------:R-:W-:Y:S01]  /*02d0*/  IMAD.WIDE.U32 R8, R9, 0x28, R14.reuse ;  /* 0x0000002809087825 */ /* 0x100fe200078e000e */
[----:B------:R-:W-:Y:S01]  /*02e0*/  CS2R R16, SRZ ;  /* 0x0000000000107805 */ /* 0x000fe2000001ff00 */
[----:B------:R-:W-:Y:S02]  /*02f0*/  UIADD3.X UR9, UPT, UPT, URZ, UR9, URZ, UP1, !UPT ;  /* 0x00000009ff097290 */ /* 0x000fe40008ffe4ff */
[----:B------:R-:W-:Y:S01]  /*0300*/  IMAD.WIDE.U32 R6, R7, 0x18, R14 ;  /* 0x0000001807067825 */ /* 0x000fe200078e000e */
[----:B------:R-:W-:-:S02]  /*0310*/  ULOP3.LUT UR6, UR18, 0xfffffff8, URZ, 0xc0, !UPT ;  /* 0xfffffff812067892 */ /* 0x000fc4000f8ec0ff */
[----:B------:R-:W-:Y:S01]  /*0320*/  ULOP3.LUT UR7, UR19, 0x7fffffff, URZ, 0xc0, !UPT ;  /* 0x7fffffff13077892 */ /* 0x000fe2000f8ec0ff */
[----:B------:R-:W-:Y:S01]  /*0330*/  IMAD.WIDE.U32 R12, R13, 0x38, R14 ;  /* 0x000000380d0c7825 */ /* 0x000fe200078e000e */
[----:B------:R-:W-:Y:S01]  /*0340*/  IADD3 R5, PT, PT, R7, UR4, RZ ;  /* 0x0000000407057c10 */ /* 0x000fe2000fffe0ff */
[----:B------:R-:W-:Y:S02]  /*0350*/  USHF.L.U64.HI UR16, UR18, 0x6, UR19 ;  /* 0x0000000612107899 */ /* 0x000fe40008010213 */
[----:B------:R-:W-:Y:S01]  /*0360*/  IMAD.MOV.U32 R29, RZ, RZ, R18 ;  /* 0x000000ffff1d7224 */ /* 0x000fe200078e0012 */
[----:B------:R-:W0:Y:S01]  /*0370*/  LDCU.64 UR14, c[0x0][0x390] ;  /* 0x00007200ff0e77ac */ /* 0x000e220008000a00 */
[----:B------:R-:W-:Y:S02]  /*0380*/  IMAD.MOV.U32 R4, RZ, RZ, RZ ;  /* 0x000000ffff047224 */ /* 0x000fe400078e00ff */
[----:B------:R-:W-:Y:S01]  /*0390*/  VIADD R25, R11, UR10 ;  /* 0x0000000a0b197c36 */ /* 0x000fe20008000000 */
[----:B------:R-:W-:Y:S01]  /*03a0*/  UMOV UR4, URZ ;  /* 0x000000ff00047c82 */ /* 0x000fe20008000000 */
[----:B------:R-:W-:-:S02]  /*03b0*/  VIADD R28, R9, UR11 ;  /* 0x0000000b091c7c36 */ /* 0x000fc40008000000 */
[----:B------:R-:W-:Y:S01]  /*03c0*/  VIADD R24, R13, UR5 ;  /* 0x000000050d187c36 */ /* 0x000fe20008000000 */
[----:B------:R-:W-:-:S06]  /*03d0*/  UMOV UR5, URZ ;  /* 0x000000ff00057c82 */ /* 0x000fcc0008000000 */
.L_x_2:
[----:B------:R-:W-:Y:S01]  /*03e0*/  ISETP.NE.U32.AND P0, PT, R29, RZ, PT ;  /* 0x000000ff1d00720c */ /* 0x000fe20003f05070 */
[----:B------:R-:W-:Y:S02]  /*03f0*/  IMAD.U32 R26, RZ, RZ, UR8 ;  /* 0x00000008ff1a7e24 */ /* 0x000fe4000f8e00ff */
[----:B------:R-:W-:Y:S01]  /*0400*/  IMAD.U32 R27, RZ, RZ, UR9 ;  /* 0x00000009ff1b7e24 */ /* 0x000fe2000f8e00ff */
[----:B------:R-:W-:-:S13]  /*0410*/  ISETP.NE.AND.EX P0, PT, R4, RZ, PT, P0 ;  /* 0x000000ff0400720c */ /* 0x000fda0003f05300 */
[----:B0-----:R-:W-:Y:S01]  /*0420*/  @P0 IADD3 R22, P1, PT, R14, UR14, RZ ;  /* 0x0000000e0e160c10 */ /* 0x001fe2000ff3e0ff */
[----:B------:R-:W2:Y:S03]  /*0430*/  @P0 LDG.E.64 R26, desc[UR12][R26.64+-0x20] ;  /* 0xffffe00c1a1a0981 */ /* 0x000ea6000c1e1b00 */
[----:B------:R-:W-:-:S06]  /*0440*/  @P0 IADD3.X R23, PT, PT, R15, UR15, RZ, P1, !PT ;  /* 0x0000000f0f170c10 */ /* 0x000fcc0008ffe4ff */
[----:B------:R-:W2:Y:S01]  /*0450*/  @P0 LDG.E.64 R22, desc[UR12][R22.64] ;  /* 0x0000000c16160981 */ /* 0x000ea2000c1e1b00 */
[----:B------:R-:W-:-:S04]  /*0460*/  UIADD3 UR10, UP1, UPT, UR4, 0x1, URZ ;  /* 0x00000001040a7890 */ /* 0x000fc8000ff3e0ff */
[----:B------:R-:W-:Y:S02]  /*0470*/  UIADD3.X UR11, UPT, UPT, URZ, UR5, URZ, UP1, !UPT ;  /* 0x00000005ff0b7290 */ /* 0x000fe40008ffe4ff */
[----:B------:R-:W-:-:S04]  /*0480*/  ISETP.NE.U32.AND P1, PT, R18, UR10, PT ;  /* 0x0000000a12007c0c */ /* 0x000fc8000bf25070 */
[----:B------:R-:W-:Y:S01]  /*0490*/  ISETP.NE.AND.EX P1, PT, RZ, UR11, PT, P1 ;  /* 0x0000000bff007c0c */ /* 0x000fe2000bf25310 */
[----:B------:R-:W-:Y:S01]  /*04a0*/  VIADD R20, R18, UR18 ;  /* 0x0000001212147c36 */ /* 0x000fe20008000000 */
[----:B--2---:R-:W-:-:S11]  /*04b0*/  @P0 DFMA R16, R22, R26, R16 ;  /* 0x0000001a1610022b */ /* 0x004fd60000000010 */
[----:B------:R-:W-:Y:S01]  /*04c0*/  @P1 LEA R20, P0, R20, UR14, 0x3 ;  /* 0x0000000e14141c11 */ /* 0x000fe2000f8018ff */
[----:B------:R-:W-:Y:S02]  /*04d0*/  IMAD.U32 R22, RZ, RZ, UR8 ;  /* 0x00000008ff167e24 */ /* 0x000fe4000f8e00ff */
[----:B------:R-:W-:Y:S01]  /*04e0*/  IMAD.U32 R23, RZ, RZ, UR9 ;  /* 0x00000009ff177e24 */ /* 0x000fe2000f8e00ff */
[----:B------:R-:W-:-:S04]  /*04f0*/  @P1 IADD3.X R21, PT, PT, R0, UR15, RZ, P0, !PT ;  /* 0x0000000f00151c10 */ /* 0x000fc800087fe4ff */
[----:B------:R-:W2:Y:S04]  /*0500*/  @P1 LDG.E.64 R26, desc[UR12][R22.64+-0x18] ;  /* 0xffffe80c161a1981 */ /* 0x000ea8000c1e1b00 */
[----:B------:R-:W2:Y:S01]  /*0510*/  @P1 LDG.E.64 R20, desc[UR12][R20.64] ;  /* 0x0000000c14141981 */ /* 0x000ea2000c1e1b00 */
[----:B------:R-:W-:-:S04]  /*0520*/  UIADD3 UR10, UP1, UPT, UR4, 0x2, URZ ;  /* 0x00000002040a7890 */ /* 0x000fc8000ff3e0ff */
[----:B------:R-:W-:Y:S02]  /*0530*/  UIADD3.X UR11, UPT, UPT, URZ, UR5, URZ, UP1, !UPT ;  /* 0x00000005ff0b7290 */ /* 0x000fe40008ffe4ff */
[----:B------:R-:W-:-:S04]  /*0540*/  ISETP.NE.U32.AND P0, PT, R18, UR10, PT ;  /* 0x0000000a12007c0c */ /* 0x000fc8000bf05070 */
[----:B------:R-:W-:Y:S01]  /*0550*/  ISETP.NE.AND.EX P0, PT, RZ, UR11, PT, P0 ;  /* 0x0000000bff007c0c */ /* 0x000fe2000bf05300 */
[----:B--2---:R-:W-:Y:S01]  /*0560*/  @P1 DFMA R16, R20, R26, R16 ;  /* 0x0000001a1410122b */ /* 0x004fe20000000010 */
[----:B------:R-:W-:-:S04]  /*0570*/  IMAD.U32 R27, RZ, RZ, UR18 ;  /* 0x00000012ff1b7e24 */ /* 0x000fc8000f8e00ff */
[----:B------:R-:W-:Y:S01]  /*0580*/  IMAD.U32 R26, R27, 0x10, R14 ;  /* 0x000000101b1a7824 */ /* 0x000fe200078e000e */
[----:B------:R-:W-:-:S06]  /*0590*/  MOV R20, UR8 ;  /* 0x0000000800147c02 */ /* 0x000fcc0008000f00 */
[----:B------:R-:W-:Y:S01]  /*05a0*/  @P0 IADD3 R26, P1, PT, R26, UR14, RZ ;  /* 0x0000000e1a1a0c10 */ /* 0x000fe2000ff3e0ff */
[----:B------:R-:W-:-:S03]  /*05b0*/  IMAD.U32 R21, RZ, RZ, UR9 ;  /* 0x00000009ff157e24 */ /* 0x000fc6000f8e00ff */
[----:B------:R-:W-:-:S03]  /*05c0*/  @P0 IADD3.X R27, PT, PT, R3, UR15, RZ, P1, !PT ;  /* 0x0000000f031b0c10 */ /* 0x000fc60008ffe4ff */
[----:B------:R-:W2:Y:S04]  /*05d0*/  @P0 LDG.E.64 R20, desc[UR12][R20.64+-0x10] ;  /* 0xfffff00c14140981 */ /* 0x000ea8000c1e1b00 */
[----:B------:R-:W2:Y:S01]  /*05e0*/  @P0 LDG.E.64 R26, desc[UR12][R26.64] ;  /* 0x0000000c1a1a0981 */ /* 0x000ea2000c1e1b00 */
[----:B------:R-:W-:-:S04]  /*05f0*/  UIADD3 UR10, UP1, UPT, UR4, 0x3, URZ ;  /* 0x00000003040a7890 */ /* 0x000fc8000ff3e0ff */
[----:B------:R-:W-:Y:S02]  /*0600*/  UIADD3.X UR11, UPT, UPT, URZ, UR5, URZ, UP1, !UPT ;  /* 0x00000005ff0b7290 */ /* 0x000fe40008ffe4ff */
[----:B------:R-:W-:-:S04]  /*0610*/  ISETP.NE.U32.AND P1, PT, R18, UR10, PT ;  /* 0x0000000a12007c0c */ /* 0x000fc8000bf25070 */
[----:B------:R-:W-:Y:S01]  /*0620*/  ISETP.NE.AND.EX P1, PT, RZ, UR11, PT, P1 ;  /* 0x0000000bff007c0c */ /* 0x000fe2000bf25310 */
[----:B--2---:R-:W-:-:S12]  /*0630*/  @P0 DFMA R16, R26, R20, R16 ;  /* 0x000000141a10022b */ /* 0x004fd80000000010 */
[----:B------:R-:W-:Y:S01]  /*0640*/  @P1 IADD3 R22, P0, PT, R6, UR14, RZ ;  /* 0x0000000e06161c10 */ /* 0x000fe2000ff1e0ff */
[----:B------:R-:W-:Y:S02]  /*0650*/  IMAD.U32 R26, RZ, RZ, UR8 ;  /* 0x00000008ff1a7e24 */ /* 0x000fe4000f8e00ff */
[----:B------:R-:W-:Y:S01]  /*0660*/  IMAD.U32 R27, RZ, RZ, UR9 ;  /* 0x00000009ff1b7e24 */ /* 0x000fe2000f8e00ff */
[----:B------:R-:W-:-:S05]  /*0670*/  @P1 IADD3.X R23, PT, PT, R5, UR15, RZ, P0, !PT ;  /* 0x0000000f05171c10 */ /* 0x000fca00087fe4ff */
[----:B------:R-:W2:Y:S04]  /*0680*/  @P1 LDG.E.64 R26, desc[UR12][R26.64+-0x8] ;  /* 0xfffff80c1a1a1981 */ /* 0x000ea8000c1e1b00 */
[----:B------:R-:W2:Y:S01]  /*0690*/  @P1 LDG.E.64 R22, desc[UR12][R22.64] ;  /* 0x0000000c16161981 */ /* 0x000ea2000c1e1b00 */
[----:B------:R-:W-:-:S04]  /*06a0*/  UIADD3 UR10, UP1, UPT, UR4, 0x4, URZ ;  /* 0x00000004040a7890 */ /* 0x000fc8000ff3e0ff */
[----:B------:R-:W-:Y:S02]  /*06b0*/  UIADD3.X UR11, UPT, UPT, URZ, UR5, URZ, UP1, !UPT ;  /* 0x00000005ff0b7290 */ /* 0x000fe40008ffe4ff */
[----:B------:R-:W-:-:S04]  /*06c0*/  ISETP.NE.U32.AND P0, PT, R18, UR10, PT ;  /* 0x0000000a12007c0c */ /* 0x000fc8000bf05070 */
[----:B------:R-:W-:Y:S01]  /*06d0*/  ISETP.NE.AND.EX P0, PT, RZ, UR11, PT, P0 ;  /* 0x0000000bff007c0c */ /* 0x000fe2000bf05300 */
[----:B------:R-:W-:-:S04]  /*06e0*/  IMAD.U32 R21, RZ, RZ, UR18 ;  /* 0x00000012ff157e24 */ /* 0x000fc8000f8e00ff */
[----:B------:R-:W-:Y:S01]  /*06f0*/  IMAD.U32 R20, R21, 0x20, R14 ;  /* 0x0000002015147824 */ /* 0x000fe200078e000e */
[----:B--2---:R-:W-:-:S07]  /*0700*/  @P1 DFMA R16, R22, R26, R16 ;  /* 0x0000001a1610122b */ /* 0x004fce0000000010 */
        /* <DEDUP_REMOVED lines=12> */
[----:B------:R-:W-:Y:S01]  /*07d0*/  IMAD.U32 R21, RZ, RZ, UR9 ;  /* 0x00000009ff157e24 */ /* 0x000fe2000f8e00ff */
[----:B------:R-:W-:Y:S02]  /*07e0*/  MOV R20, UR8 ;  /* 0x0000000800147c02 */ /* 0x000fe40008000f00 */
[----:B------:R-:W-:-:S04]  /*07f0*/  @P1 IADD3.X R27, PT, PT, R28, UR15, RZ, P0, !PT ;  /* 0x0000000f1c1b1c10 */ /* 0x000fc800087fe4ff */
        /* <DEDUP_REMOVED lines=26> */
[----:B------:R-:W-:-:S04]  /*09a0*/  UISETP.NE.U32.AND UP1, UPT, UR4, UR6, UPT ;  /* 0x000000060400728c */ /* 0x000fc8000bf25070 */
[----:B------:R-:W-:Y:S01]  /*09b0*/  UISETP.NE.AND.EX UP1, UPT, UR5, UR7, UPT, UP1 ;  /* 0x000000070500728c */ /* 0x000fe2000bf25310 */
[----:B------:R-:W-:Y:S01]  /*09c0*/  IADD3 R29, P0, PT, R29, -0x8, RZ ;  /* 0xfffffff81d1d7810 */ /* 0x000fe20007f1e0ff */
[----:B------:R-:W-:Y:S02]  /*09d0*/  UIADD3 UR8, UP2, UPT, UR8, 0x40, URZ ;  /* 0x0000004008087890 */ /* 0x000fe4000ff5e0ff */
[----:B------:R-:W-:Y:S01]  /*09e0*/  ULEA UR14, UP3, UR18, UR14, 0x6 ;  /* 0x0000000e120e7291 */ /* 0x000fe2000f8630ff */
[----:B------:R-:W-:Y:S01]  /*09f0*/  IADD3.X R4, PT, PT, R4, -0x1, RZ, P0, !PT ;  /* 0xffffffff04047810 */ /* 0x000fe200007fe4ff */
[----:B------:R-:W-:Y:S02]  /*0a00*/  UIADD3.X UR9, UPT, UPT, URZ, UR9, URZ, UP2, !UPT ;  /* 0x00000009ff097290 */ /* 0x000fe400097fe4ff */
[----:B------:R-:W-:Y:S01]  /*0a10*/  UIADD3.X UR15, UPT, UPT, UR15, UR16, URZ, UP3, !UPT ;  /* 0x000000100f0f7290 */ /* 0x000fe20009ffe4ff */
[----:B--2---:R-:W-:Y:S01]  /*0a20*/  @P1 DFMA R16, R20, R22, R16 ;  /* 0x000000161410122b */ /* 0x004fe20000000010 */
[----:B------:R-:W-:Y:S10]  /*0a30*/  BRA.U UP1, `(.L_x_2) ;  /* 0xfffffff901687547 */ /* 0x000ff4000b83ffff */
.L_x_1:
[----:B------:R-:W-:Y:S05]  /*0a40*/  BRA.U !UP0, `(.L_x_0) ;  /* 0x0000000908687547 */ /* 0x000fea000b800000 */
[----:B------:R-:W0:Y:S01]  /*0a50*/  LDCU UR18, c[0x0][0x3a0] ;  /* 0x00007400ff1277ac */ /* 0x000e220008000800 */
[----:B------:R-:W-:-:S04]  /*0a60*/  UISETP.GE.U32.AND UP1, UPT, UR17, 0x4, UPT ;  /* 0x000000041100788c */ /* 0x000fc8000bf26070 */
[----:B------:R-:W-:Y:S02]  /*0a70*/  UISETP.GE.U32.AND.EX UP1, UPT, URZ, URZ, UPT, UP1 ;  /* 0x000000ffff00728c */ /* 0x000fe4000bf26110 */
[----:B0-----:R-:W-:-:S04]  /*0a80*/  ULOP3.LUT UR8, UR18, 0x3, URZ, 0xc0, !UPT ;  /* 0x0000000312087892 */ /* 0x001fc8000f8ec0ff */
[----:B------:R-:W-:-:S04]  /*0a90*/  UISETP.NE.U32.AND UP0, UPT, UR8, URZ, UPT ;  /* 0x000000ff0800728c */ /* 0x000fc8000bf05070 */
[----:B------:R-:W-:Y:S01]  /*0aa0*/  UISETP.NE.AND.EX UP0, UPT, URZ, URZ, UPT, UP0 ;  /* 0x000000ffff00728c */ /* 0x000fe2000bf05300 */
[----:B------:R-:W-:Y:S10]  /*0ab0*/  BRA.U !UP1, `(.L_x_3) ;  /* 0x0000000509287547 */ /* 0x000ff4000b800000 */
[C---:B------:R-:W-:Y:S01]  /*0ac0*/  ISETP.NE.U32.AND P0, PT, R18.reuse, UR6, PT ;  /* 0x0000000612007c0c */ /* 0x040fe2000bf05070 */
[----:B------:R-:W-:Y:S01]  /*0ad0*/  UIADD3 UR9, UP1, UPT, UR6, 0x1, URZ ;  /* 0x0000000106097890 */ /* 0x000fe2000ff3e0ff */
[----:B------:R-:W-:Y:S01]  /*0ae0*/  IMAD.U32 R0, RZ, RZ, UR18 ;  /* 0x00000012ff007e24 */ /* 0x000fe2000f8e00ff */
[----:B------:R-:W-:Y:S01]  /*0af0*/  UIADD3 UR15, UP2, UPT, UR6, 0x3, URZ ;  /* 0x00000003060f7890 */ /* 0x000fe2000ff5e0ff */
[----:B------:R-:W-:Y:S01]  /*0b00*/  ISETP.NE.AND.EX P0, PT, RZ, UR7, PT, P0 ;  /* 0x00000007ff007c0c */ /* 0x000fe2000bf05300 */
[----:B------:R-:W-:Y:S01]  /*0b10*/  UIADD3.X UR10, UPT, UPT, URZ, UR7, URZ, UP1, !UPT ;  /* 0x00000007ff0a7290 */ /* 0x000fe20008ffe4ff */
[----:B------:R-:W-:Y:S01]  /*0b20*/  IMAD.U32 R21, RZ, RZ, UR18 ;  /* 0x00000012ff157e24 */ /* 0x000fe2000f8e00ff */
[C---:B------:R-:W-:Y:S01]  /*0b30*/  ISETP.NE.U32.AND P1, PT, R18.reuse, UR9, PT ;  /* 0x0000000912007c0c */ /* 0x040fe2000bf25070 */
[----:B------:R-:W-:Y:S01]  /*0b40*/  UIADD3 UR11, UP1, UPT, UR6, 0x2, URZ ;  /* 0x00000002060b7890 */ /* 0x000fe2000ff3e0ff */
[----:B------:R-:W-:Y:S01]  /*0b50*/  ISETP.NE.U32.AND P3, PT, R18, UR15, PT ;  /* 0x0000000f12007c0c */ /* 0x000fe2000bf65070 */
[----:B------:R-:W-:Y:S01]  /*0b60*/  UIADD3.X UR16, UPT, UPT, URZ, UR7, URZ, UP2, !UPT ;  /* 0x00000007ff107290 */ /* 0x000fe200097fe4ff */
[----:B------:R-:W-:Y:S01]  /*0b70*/  ISETP.NE.AND.EX P1, PT, RZ, UR10, PT, P1 ;  /* 0x0000000aff007c0c */ /* 0x000fe2000bf25310 */
[----:B------:R-:W-:-:S02]  /*0b80*/  UIADD3.X UR14, UPT, UPT, URZ, UR7, URZ, UP1, !UPT ;  /* 0x00000007ff0e7290 */ /* 0x000fc40008ffe4ff */
[----:B------:R-:W-:Y:S01]  /*0b90*/  ISETP.NE.U32.AND P2, PT, R18, UR11, PT ;  /* 0x0000000b12007c0c */ /* 0x000fe2000bf45070 */
[----:B------:R-:W0:Y:S01]  /*0ba0*/  LDCU.64 UR4, c[0x0][0x380] ;  /* 0x00007000ff0477ac */ /* 0x000e220008000a00 */
[----:B------:R-:W-:Y:S01]  /*0bb0*/  ISETP.NE.AND.EX P3, PT, RZ, UR16, PT, P3 ;  /* 0x00000010ff007c0c */ /* 0x000fe2000bf65330 */
[----:B------:R-:W1:Y:S01]  /*0bc0*/  @P0 LDC R3, c[0x0][0x3a4] ;  /* 0x0000e900ff030b82 */ /* 0x000e620000000800 */
[----:B------:R-:W-:Y:S01]  /*0bd0*/  ISETP.NE.AND.EX P2, PT, RZ, UR14, PT, P2 ;  /* 0x0000000eff007c0c */ /* 0x000fe2000bf45320 */
[----:B------:R-:W-:Y:S01]  /*0be0*/  @P0 IMAD R2, R0, UR7, RZ ;  /* 0x0000000700020c24 */ /* 0x000fe2000f8e02ff */
[----:B------:R-:W-:-:S04]  /*0bf0*/  @P0 MOV R19, RZ ;  /* 0x000000ff00130202 */ /* 0x000fc80000000f00 */
[----:B------:R-:W-:Y:S01]  /*0c00*/  @P1 IMAD R8, R0, UR10, RZ ;  /* 0x0000000a00081c24 */ /* 0x000fe2000f8e02ff */
[----:B------:R-:W2:Y:S01]  /*0c10*/  @P1 LDC R9, c[0x0][0x3a4] ;  /* 0x0000e900ff091b82 */ /* 0x000ea20000000800 */
[----:B------:R-:W-:-:S04]  /*0c20*/  @P0 IMAD.WIDE.U32 R4, R21, UR6, R18 ;  /* 0x0000000615040c25 */ /* 0x000fc8000f8e0012 */
[----:B------:R-:W-:Y:S02]  /*0c30*/  @P1 IMAD.MOV.U32 R10, RZ, RZ, R18 ;  /* 0x000000ffff0a1224 */ /* 0x000fe400078e0012 */
[----:B------:R-:W-:Y:S01]  /*0c40*/  @P1 IMAD.MOV.U32 R11, RZ, RZ, RZ ;  /* 0x000000ffff0b1224 */ /* 0x000fe200078e00ff */
[----:B------:R-:W3:Y:S01]  /*0c50*/  @P0 LDC.64 R14, c[0x0][0x390] ;  /* 0x0000e400ff0e0b82 */ /* 0x000ee20000000a00 */
[----:B0-----:R-:W-:Y:S01]  /*0c60*/  ULEA UR4, UP1, UR6, UR4, 0x3 ;  /* 0x0000000406047291 */ /* 0x001fe2000f8218ff */
[----:B------:R-:W-:Y:S02]  /*0c70*/  @P2 IMAD R12, R0, UR14, RZ ;  /* 0x0000000e000c2c24 */ /* 0x000fe4000f8e02ff */
[----:B------:R-:W-:Y:S01]  /*0c80*/  @P1 IMAD.WIDE.U32 R10, R21, UR9, R10 ;  /* 0x00000009150a1c25 */ /* 0x000fe2000f8e000a */
[----:B------:R-:W-:-:S03]  /*0c90*/  ULEA.HI.X UR5, UR6, UR5, UR7, 0x3, UP1 ;  /* 0x0000000506057291 */ /* 0x000fc600088f1c07 */
[----:B------:R-:W0:Y:S01]  /*0ca0*/  @P1 LDC.64 R6, c[0x0][0x390] ;  /* 0x0000e400ff061b82 */ /* 0x000e220000000a00 */
[----:B-1----:R-:W-:Y:S02]  /*0cb0*/  @P0 IMAD R3, R3, UR6, R2 ;  /* 0x0000000603030c24 */ /* 0x002fe4000f8e0202 */
[----:B------:R-:W-:Y:S02]  /*0cc0*/  @P3 IMAD.MOV.U32 R22, RZ, RZ, R18 ;  /* 0x000000ffff163224 */ /* 0x000fe400078e0012 */
[----:B------:R-:W-:Y:S02]  /*0cd0*/  @P0 IMAD.IADD R5, R5, 0x1, R3 ;  /* 0x0000000105050824 */ /* 0x000fe400078e0203 */
[----:B------:R-:W-:Y:S01]  /*0ce0*/  @P3 IMAD.MOV.U32 R23, RZ, RZ, RZ ;  /* 0x000000ffff173224 */ /* 0x000fe200078e00ff */
[----:B------:R-:W1:Y:S01]  /*0cf0*/  @P2 LDC R27, c[0x0][0x3a4] ;  /* 0x0000e900ff1b2b82 */ /* 0x000e620000000800 */
[----:B--2---:R-:W-:Y:S02]  /*0d00*/  @P1 IMAD R9, R9, UR9, R8 ;  /* 0x0000000909091c24 */ /* 0x004fe4000f8e0208 */
[----:B------:R-:W-:-:S02]  /*0d10*/  @P3 IMAD R0, R0, UR16, RZ ;  /* 0x0000001000003c24 */ /* 0x000fc4000f8e02ff */
[----:B------:R-:W-:-:S03]  /*0d20*/  @P1 IMAD.IADD R11, R11, 0x1, R9 ;  /* 0x000000010b0b1824 */ /* 0x000fc600078e0209 */
[----:B------:R-:W2:Y:S01]  /*0d30*/  @P2 LDC.64 R2, c[0x0][0x390] ;  /* 0x0000e400ff022b82 */ /* 0x000ea20000000a00 */
[----:B---3--:R-:W-:-:S04]  /*0d40*/  @P0 LEA R14, P4, R4, R14, 0x3 ;  /* 0x0000000e040e0211 */ /* 0x008fc800078818ff */
[----:B------:R-:W-:Y:S01]  /*0d50*/  @P0 LEA.HI.X R15, R4, R15, R5, 0x3, P4 ;  /* 0x0000000f040f0211 */ /* 0x000fe200020f1c05 */
[----:B------:R-:W-:Y:S02]  /*0d60*/  IMAD.U32 R4, RZ, RZ, UR4 ;  /* 0x00000004ff047e24 */ /* 0x000fe4000f8e00ff */
[----:B------:R-:W3:Y:S01]  /*0d70*/  @P3 LDC R25, c[0x0][0x3a4] ;  /* 0x0000e900ff193b82 */ /* 0x000ee20000000800 */
[C---:B0-----:R-:W-:Y:S01]  /*0d80*/  @P1 LEA R6, P4, R10.reuse, R6, 0x3 ;  /* 0x000000060a061211 */ /* 0x041fe200078818ff */
[----:B------:R-:W-:Y:S01]  /*0d90*/  IMAD.U32 R5, RZ, RZ, UR5 ;  /* 0x00000005ff057e24 */ /* 0x000fe2000f8e00ff */
[----:B------:R-:W4:Y:S02]  /*0da0*/  @P0 LDG.E.64 R14, desc[UR12][R14.64] ;  /* 0x0000000c0e0e0981 */ /* 0x000f24000c1e1b00 */
[----:B------:R-:W-:Y:S01]  /*0db0*/  @P1 LEA.HI.X R7, R10, R7, R11, 0x3, P4 ;  /* 0x000000070a071211 */ /* 0x000fe200020f1c0b */
[----:B------:R-:W-:Y:S01]  /*0dc0*/  @P2 IMAD.MOV.U32 R10, RZ, RZ, R18 ;  /* 0x000000ffff0a2224 */ /* 0x000fe200078e0012 */
[----:B------:R-:W-:Y:S01]  /*0dd0*/  @P2 MOV R11, RZ ;  /* 0x000000ff000b2202 */ /* 0x000fe20000000f00 */
[----:B------:R-:W0:Y:S01]  /*0de0*/  @P3 LDC.64 R8, c[0x0][0x390] ;  /* 0x0000e400ff083b82 */ /* 0x000e220000000a00 */
[----:B-1----:R-:W-:-:S02]  /*0df0*/  @P2 IMAD R27, R27, UR11, R12 ;  /* 0x0000000b1b1b2c24 */ /* 0x002fc4000f8e020c */
[----:B------:R-:W4:Y:S01]  /*0e00*/  @P0 LDG.E.64 R12, desc[UR12][R4.64] ;  /* 0x0000000c040c0981 */ /* 0x000f22000c1e1b00 */
[----:B------:R-:W-:-:S03]  /*0e10*/  @P2 IMAD.WIDE.U32 R10, R21, UR11, R10 ;  /* 0x0000000b150a2c25 */ /* 0x000fc6000f8e000a */
[----:B------:R-:W5:Y:S01]  /*0e20*/  @P1 LDG.E.64 R6, desc[UR12][R6.64] ;  /* 0x0000000c06061981 */ /* 0x000f62000c1e1b00 */
[----:B------:R-:W-:Y:S01]  /*0e30*/  @P2 IMAD.IADD R27, R11, 0x1, R27 ;  /* 0x000000010b1b2824 */ /* 0x000fe200078e021b */
[C---:B--2---:R-:W-:Y:S01]  /*0e40*/  @P2 LEA R2, P4, R10.reuse, R2, 0x3 ;  /* 0x000000020a022211 */ /* 0x044fe200078818ff */
[----:B------:R-:W-:Y:S02]  /*0e50*/  @P3 IMAD.WIDE.U32 R20, R21, UR15, R22 ;  /* 0x0000000f15143c25 */ /* 0x000fe4000f8e0016 */
[----:B------:R-:W5:Y:S01]  /*0e60*/  @P1 LDG.E.64 R22, desc[UR12][R4.64+0x8] ;  /* 0x0000080c04161981 */ /* 0x000f62000c1e1b00 */
[----:B------:R-:W-:Y:S01]  /*0e70*/  @P2 LEA.HI.X R3, R10, R3, R27, 0x3, P4 ;  /* 0x000000030a032211 */ /* 0x000fe200020f1c1b */
[----:B---3--:R-:W-:Y:S02]  /*0e80*/  @P3 IMAD R25, R25, UR15, R0 ;  /* 0x0000000f19193c24 */ /* 0x008fe4000f8e0200 */
[----:B------:R-:W2:Y:S02]  /*0e90*/  @P2 LDG.E.64 R10, desc[UR12][R4.64+0x10] ;  /* 0x0000100c040a2981 */ /* 0x000ea4000c1e1b00 */
[----:B------:R-:W-:-:S02]  /*0ea0*/  @P3 IMAD.IADD R25, R21, 0x1, R25 ;  /* 0x0000000115193824 */ /* 0x000fc400078e0219 */
[----:B------:R-:W2:Y:S01]  /*0eb0*/  @P2 LDG.E.64 R2, desc[UR12][R2.64] ;  /* 0x0000000c02022981 */ /* 0x000ea2000c1e1b00 */
[----:B0-----:R-:W-:-:S04]  /*0ec0*/  @P3 LEA R8, P4, R20, R8, 0x3 ;  /* 0x0000000814083211 */ /* 0x001fc800078818ff */
[----:B------:R-:W-:Y:S02]  /*0ed0*/  @P3 LEA.HI.X R9, R20, R9, R25, 0x3, P4 ;  /* 0x0000000914093211 */ /* 0x000fe400020f1c19 */
[----:B------:R-:W3:Y:S04]  /*0ee0*/  @P3 LDG.E.64 R20, desc[UR12][R4.64+0x18] ;  /* 0x0000180c04143981 */ /* 0x000ee8000c1e1b00 */
[----:B------:R-:W3:Y:S01]  /*0ef0*/  @P3 LDG.E.64 R8, desc[UR12][R8.64] ;  /* 0x0000000c08083981 */ /* 0x000ee2000c1e1b00 */
[----:B------:R-:W-:-:S04]  /*0f00*/  UIADD3 UR6, UP1, UPT, UR6, 0x4, URZ ;  /* 0x0000000406067890 */ /* 0x000fc8000ff3e0ff */
[----:B------:R-:W-:Y:S01]  /*0f10*/  UIADD3.X UR7, UPT, UPT, URZ, UR7, URZ, UP1, !UPT ;  /* 0x00000007ff077290 */ /* 0x000fe20008ffe4ff */
[----:B----4-:R-:W-:-:S08]  /*0f20*/  @P0 DFMA R16, R14, R12, R16 ;  /* 0x0000000c0e10022b */ /* 0x010fd00000000010 */
[----:B-----5:R-:W-:-:S08]  /*0f30*/  @P1 DFMA R16, R6, R22, R16 ;  /* 0x000000160610122b */ /* 0x020fd00000000010 */
[----:B--2---:R-:W-:-:S08]  /*0f40*/  @P2 DFMA R16, R2, R10, R16 ;  /* 0x0000000a0210222b */ /* 0x004fd00000000010 */
[----:B---3--:R-:W-:-:S11]  /*0f50*/  @P3 DFMA R16, R8, R20, R16 ;  /* 0x000000140810322b */ /* 0x008fd60000000010 */
.L_x_3:
[----:B------:R-:W-:Y:S05]  /*0f60*/  BRA.U !UP0, `(.L_x_0) ;  /* 0x0000000508207547 */ /* 0x000fea000b800000 */
[----:B------:R-:W-:Y:S02]  /*0f70*/  UISETP.NE.U32.AND UP1, UPT, UR8, 0x1, UPT ;  /* 0x000000010800788c */ /* 0x000fe4000bf25070 */
[----:B------:R-:W-:Y:S02]  /*0f80*/  ULOP3.LUT UR4, UR18, 0x1, URZ, 0xc0, !UPT ;  /* 0x0000000112047892 */ /* 0x000fe4000f8ec0ff */
[----:B------:R-:W-:Y:S02]  /*0f90*/  UISETP.NE.AND.EX UP1, UPT, URZ, URZ, UPT, UP1 ;  /* 0x000000ffff00728c */ /* 0x000fe4000bf25310 */
[----:B------:R-:W-:-:S07]  /*0fa0*/  UISETP.NE.U32.AND UP0, UPT, UR4, 0x1, UPT ;  /* 0x000000010400788c */ /* 0x000fce000bf05070 */
[----:B------:R-:W-:Y:S05]  /*0fb0*/  BRA.U !UP1, `(.L_x_4) ;  /* 0x0000000109a47547 */ /* 0x000fea000b800000 */
[C---:B------:R-:W-:Y:S01]  /*0fc0*/  ISETP.NE.U32.AND P0, PT, R18.reuse, UR6, PT ;  /* 0x0000000612007c0c */ /* 0x040fe2000bf05070 */
[----:B------:R-:W-:Y:S01]  /*0fd0*/  UIADD3 UR8, UP1, UPT, UR6, 0x1, URZ ;  /* 0x0000000106087890 */ /* 0x000fe2000ff3e0ff */
[----:B------:R-:W-:Y:S01]  /*0fe0*/  IMAD.U32 R8, RZ, RZ, UR18 ;  /* 0x00000012ff087e24 */ /* 0x000fe2000f8e00ff */
[----:B------:R-:W0:Y:S01]  /*0ff0*/  LDCU.64 UR4, c[0x0][0x380] ;  /* 0x00007000ff0477ac */ /* 0x000e220008000a00 */
[----:B------:R-:W-:Y:S01]  /*1000*/  ISETP.NE.AND.EX P1, PT, RZ, UR7, PT, P0 ;  /* 0x00000007ff007c0c */ /* 0x000fe2000bf25300 */
[----:B------:R-:W-:Y:S01]  /*1010*/  IMAD.U32 R21, RZ, RZ, UR18 ;  /* 0x00000012ff157e24 */ /* 0x000fe2000f8e00ff */
[----:B------:R-:W-:Y:S01]  /*1020*/  UIADD3.X UR9, UPT, UPT, URZ, UR7, URZ, UP1, !UPT ;  /* 0x00000007ff097290 */ /* 0x000fe20008ffe4ff */
[----:B------:R-:W-:-:S05]  /*1030*/  ISETP.NE.U32.AND P0, PT, R18, UR8, PT ;  /* 0x0000000812007c0c */ /* 0x000fca000bf05070 */
[----:B------:R-:W-:-:S05]  /*1040*/  ISETP.NE.AND.EX P0, PT, RZ, UR9, PT, P0 ;  /* 0x00000009ff007c0c */ /* 0x000fca000bf05300 */
[----:B------:R-:W1:Y:S01]  /*1050*/  @P1 LDC R5, c[0x0][0x3a4] ;  /* 0x0000e900ff051b82 */ /* 0x000e620000000800 */
[----:B------:R-:W-:Y:S01]  /*1060*/  @P1 MOV R11, RZ ;  /* 0x000000ff000b1202 */ /* 0x000fe20000000f00 */
[----:B------:R-:W-:Y:S02]  /*1070*/  @P1 IMAD R0, R8, UR7, RZ ;  /* 0x0000000708001c24 */ /* 0x000fe4000f8e02ff */
[----:B------:R-:W-:Y:S01]  /*1080*/  @P1 IMAD.MOV.U32 R10, RZ, RZ, R18 ;  /* 0x000000ffff0a1224 */ /* 0x000fe200078e0012 */
[----:B0-----:R-:W-:-:S03]  /*1090*/  ULEA UR4, UP1, UR6, UR4, 0x3 ;  /* 0x0000000406047291 */ /* 0x001fc6000f8218ff */
[----:B------:R-:W0:Y:S01]  /*10a0*/  @P1 LDC.64 R6, c[0x0][0x390] ;  /* 0x0000e400ff061b82 */ /* 0x000e220000000a00 */
[----:B------:R-:W-:Y:S01]  /*10b0*/  @P1 IMAD.WIDE.U32 R10, R21, UR6, R10 ;  /* 0x00000006150a1c25 */ /* 0x000fe2000f8e000a */
[----:B------:R-:W-:-:S03]  /*10c0*/  ULEA.HI.X UR5, UR6, UR5, UR7, 0x3, UP1 ;  /* 0x0000000506057291 */ /* 0x000fc600088f1c07 */
[----:B------:R-:W-:Y:S02]  /*10d0*/  @P0 IMAD.MOV.U32 R9, RZ, RZ, RZ ;  /* 0x000000ffff090224 */ /* 0x000fe400078e00ff */
[----:B------:R-:W-:Y:S01]  /*10e0*/  IMAD.U32 R4, RZ, RZ, UR4 ;  /* 0x00000004ff047e24 */ /* 0x000fe2000f8e00ff */
[----:B------:R-:W2:Y:S08]  /*10f0*/  @P0 LDC R15, c[0x0][0x3a4] ;  /* 0x0000e900ff0f0b82 */ /* 0x000eb00000000800 */
[----:B------:R-:W3:Y:S01]  /*1100*/  @P0 LDC.64 R2, c[0x0][0x390] ;  /* 0x0000e400ff020b82 */ /* 0x000ee20000000a00 */
[----:B-1----:R-:W-:-:S02]  /*1110*/  @P1 IMAD R13, R5, UR6, R0 ;  /* 0x00000006050d1c24 */ /* 0x002fc4000f8e0200 */
[----:B------:R-:W-:Y:S02]  /*1120*/  @P0 IMAD R0, R8, UR9, RZ ;  /* 0x0000000908000c24 */ /* 0x000fe4000f8e02ff */
[----:B------:R-:W-:Y:S02]  /*1130*/  @P0 IMAD.MOV.U32 R8, RZ, RZ, R18 ;  /* 0x000000ffff080224 */ /* 0x000fe400078e0012 */
[----:B------:R-:W-:Y:S01]  /*1140*/  @P1 IMAD.IADD R11, R11, 0x1, R13 ;  /* 0x000000010b0b1824 */ /* 0x000fe200078e020d */
[----:B0-----:R-:W-:Y:S01]  /*1150*/  @P1 LEA R6, P2, R10, R6, 0x3 ;  /* 0x000000060a061211 */ /* 0x001fe200078418ff */
[----:B------:R-:W-:-:S03]  /*1160*/  @P0 IMAD.WIDE.U32 R8, R21, UR8, R8 ;  /* 0x0000000815080c25 */ /* 0x000fc6000f8e0008 */
[----:B------:R-:W-:Y:S01]  /*1170*/  @P1 LEA.HI.X R7, R10, R7, R11, 0x3, P2 ;  /* 0x000000070a071211 */ /* 0x000fe200010f1c0b */
[----:B------:R-:W-:Y:S02]  /*1180*/  IMAD.U32 R5, RZ, RZ, UR5 ;  /* 0x00000005ff057e24 */ /* 0x000fe4000f8e00ff */
[----:B--2---:R-:W-:-:S03]  /*1190*/  @P0 IMAD R13, R15, UR8, R0 ;  /* 0x000000080f0d0c24 */ /* 0x004fc6000f8e0200 */
[----:B------:R-:W2:Y:S01]  /*11a0*/  @P1 LDG.E.64 R10, desc[UR12][R4.64] ;  /* 0x0000000c040a1981 */ /* 0x000ea2000c1e1b00 */
[----:B------:R-:W-:-:S03]  /*11b0*/  @P0 IMAD.IADD R0, R9, 0x1, R13 ;  /* 0x0000000109000824 */ /* 0x000fc600078e020d */
[----:B------:R-:W2:Y:S01]  /*11c0*/  @P1 LDG.E.64 R6, desc[UR12][R6.64] ;  /* 0x0000000c06061981 */ /* 0x000ea2000c1e1b00 */
[----:B---3--:R-:W-:-:S04]  /*11d0*/  @P0 LEA R2, P2, R8, R2, 0x3 ;  /* 0x0000000208020211 */ /* 0x008fc800078418ff */
[----:B------:R-:W-:Y:S02]  /*11e0*/  @P0 LEA.HI.X R3, R8, R3, R0, 0x3, P2 ;  /* 0x0000000308030211 */ /* 0x000fe400010f1c00 */
[----:B------:R-:W3:Y:S04]  /*11f0*/  @P0 LDG.E.64 R8, desc[UR12][R4.64+0x8] ;  /* 0x0000080c04080981 */ /* 0x000ee8000c1e1b00 */
[----:B------:R-:W3:Y:S01]  /*1200*/  @P0 LDG.E.64 R2, desc[UR12][R2.64] ;  /* 0x0000000c02020981 */ /* 0x000ee2000c1e1b00 */
[----:B------:R-:W-:-:S04]  /*1210*/  UIADD3 UR6, UP1, UPT, UR6, 0x2, URZ ;  /* 0x0000000206067890 */ /* 0x000fc8000ff3e0ff */
[----:B------:R-:W-:Y:S01]  /*1220*/  UIADD3.X UR7, UPT, UPT, URZ, UR7, URZ, UP1, !UPT ;  /* 0x00000007ff077290 */ /* 0x000fe20008ffe4ff */
[----:B--2---:R-:W-:-:S08]  /*1230*/  @P1 DFMA R16, R6, R10, R16 ;  /* 0x0000000a0610122b */ /* 0x004fd00000000010 */
[----:B---3--:R-:W-:-:S11]  /*1240*/  @P0 DFMA R16, R2, R8, R16 ;  /* 0x000000080210022b */ /* 0x008fd60000000010 */
.L_x_4:
[----:B------:R-:W-:Y:S01]  /*1250*/  ISETP.NE.U32.AND P0, PT, R18, UR6, PT ;  /* 0x0000000612007c0c */ /* 0x000fe2000bf05070 */
[----:B------:R-:W-:Y:S01]  /*1260*/  UISETP.NE.U32.AND.EX UP0, UPT, URZ, URZ, UPT, UP0 ;  /* 0x000000ffff00728c */ /* 0x000fe2000bf05100 */
[----:B------:R-:W-:Y:S02]  /*1270*/  BSSY.RECONVERGENT B0, `(.L_x_0) ;  /* 0x0000017000007945 */ /* 0x000fe40003800200 */
[----:B------:R-:W-:-:S04]  /*1280*/  ISETP.NE.AND.EX P0, PT, RZ, UR7, PT, P0 ;  /* 0x00000007ff007c0c */ /* 0x000fc8000bf05300 */
[----:B------:R-:W-:-:S13]  /*1290*/  PLOP3.LUT P0, PT, P0, PT, UP0, 0xae, 0xea ;  /* 0x0000000000ea781c */ /* 0x000fda000070f50e */
[----:B------:R-:W-:Y:S05]  /*12a0*/  @P0 BRA `(.L_x_5) ;  /* 0x00000000004c0947 */ /* 0x000fea0003800000 */
[----:B------:R-:W0:Y:S01]  /*12b0*/  LDCU UR8, c[0x0][0x3a4] ;  /* 0x00007480ff0877ac */ /* 0x000e220008000800 */
[----:B------:R-:W-:Y:S01]  /*12c0*/  MOV R2, R18 ;  /* 0x0000001200027202 */ /* 0x000fe20000000f00 */
[----:B------:R-:W-:Y:S01]  /*12d0*/  IMAD.U32 R5, RZ, RZ, UR18 ;  /* 0x00000012ff057e24 */ /* 0x000fe2000f8e00ff */
[----:B------:R-:W1:Y:S01]  /*12e0*/  LDCU.64 UR10, c[0x0][0x380] ;  /* 0x00007000ff0a77ac */ /* 0x000e620008000a00 */
[----:B------:R-:W-:Y:S01]  /*12f0*/  IMAD.MOV.U32 R3, RZ, RZ, RZ ;  /* 0x000000ffff037224 */ /* 0x000fe200078e00ff */
[----:B------:R-:W2:Y:S01]  /*1300*/  LDCU.64 UR14, c[0x0][0x390] ;  /* 0x00007200ff0e77ac */ /* 0x000ea20008000a00 */
[----:B------:R-:W-:Y:S01]  /*1310*/  IMAD.WIDE.U32 R2, R5, UR6, R2 ;  /* 0x0000000605027c25 */ /* 0x000fe2000f8e0002 */
[----:B------:R-:W-:-:S04]  /*1320*/  UIMAD UR4, UR7, UR18, URZ ;  /* 0x00000012070472a4 */ /* 0x000fc8000f8e02ff */
[----:B0-----:R-:W-:Y:S02]  /*1330*/  UIMAD UR8, UR6, UR8, UR4 ;  /* 0x00000008060872a4 */ /* 0x001fe4000f8e0204 */
[----:B-1----:R-:W-:-:S04]  /*1340*/  ULEA UR4, UP0, UR6, UR10, 0x3 ;  /* 0x0000000a06047291 */ /* 0x002fc8000f8018ff */
[----:B------:R-:W-:Y:S01]  /*1350*/  VIADD R3, R3, UR8 ;  /* 0x0000000803037c36 */ /* 0x000fe20008000000 */
[----:B------:R-:W-:Y:S01]  /*1360*/  ULEA.HI.X UR5, UR6, UR11, UR7, 0x3, UP0 ;  /* 0x0000000b06057291 */ /* 0x000fe200080f1c07 */
[----:B--2---:R-:W-:Y:S01]  /*1370*/  LEA R6, P0, R2, UR14, 0x3 ;  /* 0x0000000e02067c11 */ /* 0x004fe2000f8018ff */
[----:B------:R-:W-:-:S03]  /*1380*/  IMAD.U32 R4, RZ, RZ, UR4 ;  /* 0x00000004ff047e24 */ /* 0x000fc6000f8e00ff */
[----:B------:R-:W-:Y:S01]  /*1390*/  LEA.HI.X R7, R2, UR15, R3, 0x3, P0 ;  /* 0x0000000f02077c11 */ /* 0x000fe200080f1c03 */
[----:B------:R-:W-:-:S04]  /*13a0*/  IMAD.U32 R5, RZ, RZ, UR5 ;  /* 0x00000005ff057e24 */ /* 0x000fc8000f8e00ff */
[----:B------:R-:W2:Y:S04]  /*13b0*/  LDG.E.64 R2, desc[UR12][R6.64] ;  /* 0x0000000c06027981 */ /* 0x000ea8000c1e1b00 */
[----:B------:R-:W2:Y:S02]  /*13c0*/  LDG.E.64 R4, desc[UR12][R4.64] ;  /* 0x0000000c04047981 */ /* 0x000ea4000c1e1b00 */
[----:B--2---:R-:W-:-:S11]  /*13d0*/  DFMA R16, R2, R4, R16 ;  /* 0x000000040210722b */ /* 0x004fd60000000010 */
.L_x_5:
[----:B------:R-:W-:Y:S05]  /*13e0*/  BSYNC.RECONVERGENT B0 ;  /* 0x0000000000007941 */ /* 0x000fea0003800200 */
.L_x_0:
[----:B------:R-:W0:Y:S01]  /*13f0*/  LDCU.64 UR4, c[0x0][0x398] ;  /* 0x00007300ff0477ac */ /* 0x000e220008000a00 */
[----:B------:R-:W-:Y:S01]  /*1400*/  IMAD.SHL.U32 R10, R18, 0x8, RZ ;  /* 0x00000008120a7824 */ /* 0x000fe200078e00ff */
[----:B------:R-:W-:-:S04]  /*1410*/  SHF.R.U32.HI R18, RZ, 0x1d, R18 ;  /* 0x0000001dff127819 */ /* 0x000fc80000011612 */
[----:B0-----:R-:W-:-:S04]  /*1420*/  IADD3 R8, P0, PT, R10, UR4, RZ ;  /* 0x000000040a087c10 */ /* 0x001fc8000ff1e0ff */
[----:B------:R-:W-:Y:S01]  /*1430*/  IADD3.X R9, PT, PT, R18, UR5, RZ, P0, !PT ;  /* 0x0000000512097c10 */ /* 0x000fe200087fe4ff */
[----:B------:R-:W0:Y:S04]  /*1440*/  LDCU.64 UR4, c[0x0][0x388] ;  /* 0x00007100ff0477ac */ /* 0x000e280008000a00 */
[----:B------:R-:W2:Y:S01]  /*1450*/  LDG.E.64 R2, desc[UR12][R8.64] ;  /* 0x0000000c08027981 */ /* 0x000ea2000c1e1b00 */
[----:B0-----:R-:W-:-:S04]  /*1460*/  IADD3 R4, P0, PT, R10, UR4, RZ ;  /* 0x000000040a047c10 */ /* 0x001fc8000ff1e0ff */
[----:B------:R-:W-:Y:S01]  /*1470*/  IADD3.X R5, PT, PT, R18, UR5, RZ, P0, !PT ;  /* 0x0000000512057c10 */ /* 0x000fe200087fe4ff */
[----:B------:R-:W0:Y:S01]  /*1480*/  LDCU.64 UR4, c[0x0][0x380] ;  /* 0x00007000ff0477ac */ /* 0x000e220008000a00 */
[----:B--2---:R-:W-:-:S08]  /*1490*/  DADD R2, R2, -R16 ;  /* 0x0000000002027229 */ /* 0x004fd00000000810 */
[----:B------:R-:W-:-:S07]  /*14a0*/  DMUL R2, R2, 0.25 ;  /* 0x3fd0000002027828 */ /* 0x000fce0000000000 */
[----:B------:R-:W-:Y:S01]  /*14b0*/  STG.E.64 desc[UR12][R4.64], R2 ;  /* 0x0000000204007986 */ /* 0x000fe2000c101b0c */
[----:B------:R-:W-:Y:S06]  /*14c0*/  BAR.SYNC.DEFER_BLOCKING 0x0 ;  /* 0x0000000000007b1d */ /* 0x000fec0000010000 */
[----:B------:R-:W2:Y:S01]  /*14d0*/  LDG.E.64 R6, desc[UR12][R4.64] ;  /* 0x0000000c04067981 */ /* 0x000ea2000c1e1b00 */
[----:B0-----:R-:W-:-:S04]  /*14e0*/  IADD3 R10, P0, PT, R10, UR4, RZ ;  /* 0x000000040a0a7c10 */ /* 0x001fc8000ff1e0ff */
[----:B------:R-:W-:-:S05]  /*14f0*/  IADD3.X R11, PT, PT, R18, UR5, RZ, P0, !PT ;  /* 0x00000005120b7c10 */ /* 0x000fca00087fe4ff */
[----:B--2---:R-:W-:Y:S01]  /*1500*/  STG.E.64 desc[UR12][R10.64], R6 ;  /* 0x000000060a007986 */ /* 0x004fe2000c101b0c */
[----:B------:R-:W-:Y:S05]  /*1510*/  EXIT ;  /* 0x000000000000794d */ /* 0x000fea0003800000 */
.L_x_6:
[----:B------:R-:W-:-:S00]  /*1520*/  BRA `(.L_x_6) ;  /* 0xfffffffc00fc7947 */ /* 0x000fc0000383ffff */
[----:B------:R-:W-:-:S00]  /*1530*/  NOP ;  /* 0x0000000000007918 */ /* 0x000fc00000000000 */
        /* <DEDUP_REMOVED lines=12> */
.L_x_7:


//--------------------- .nv.shared.reserved.0     --------------------------
	.section	.nv.shared.reserved.0,"aw",@nobits
	.weak		__nv_reservedSMEM_offset_0_alias
	.size		__nv_reservedSMEM_offset_0_alias, 0, 64
	.other		__nv_reservedSMEM_offset_0_alias,@"STO_CUDA_RESERVED_SHARED STV_DEFAULT"
__nv_reservedSMEM_offset_0_alias:
	.zero		0
	.zero		64


//--------------------- .nv.constant0._Z13Jacobi_kernelPdS_PKdS1_l --------------------------
	.section	.nv.constant0._Z13Jacobi_kernelPdS_PKdS1_l,"a",@progbits
	.sectionflags	@""
	.align	4
.nv.constant0._Z13Jacobi_kernelPdS_PKdS1_l:
	.zero		936


//--------------------- SYMBOLS --------------------------

	.type		.nv.reservedSmem.offset0,@object
	.size		.nv.reservedSmem.offset0,0x4
